//
// Generated by NVIDIA NVVM Compiler
//
// Compiler Build ID: CL-36424714
// Cuda compilation tools, release 13.0, V13.0.88
// Based on NVVM 20.0.0
//

.version 9.0
.target sm_100
.address_size 64

	// .globl	_Z17test_thread_blockv
.extern .func  (.param .b32 func_retval0) vprintf
(
	.param .b64 vprintf_param_0,
	.param .b64 vprintf_param_1
)
;
.global .align 1 .b8 $str[60] = {82, 97, 110, 107, 32, 37, 100, 44, 32, 83, 105, 122, 101, 32, 37, 100, 44, 32, 84, 73, 68, 46, 120, 32, 61, 32, 37, 100, 44, 32, 66, 73, 68, 46, 120, 32, 61, 32, 37, 100, 44, 32, 100, 105, 109, 61, 40, 37, 100, 44, 32, 37, 100, 44, 32, 37, 100, 41, 10};
.global .align 1 .b8 $str$1[72] = {82, 97, 110, 107, 32, 37, 100, 44, 32, 83, 105, 122, 101, 32, 37, 100, 44, 32, 84, 73, 68, 46, 120, 32, 61, 32, 37, 100, 44, 32, 66, 73, 68, 46, 120, 32, 61, 32, 37, 100, 44, 32, 118, 97, 108, 105, 100, 32, 61, 32, 37, 100, 44, 32, 100, 105, 109, 61, 40, 37, 100, 44, 32, 37, 100, 44, 32, 37, 100, 41, 10};
.global .align 1 .b8 $str$2[84] = {116, 105, 100, 61, 60, 40, 37, 100, 44, 32, 37, 100, 44, 32, 37, 100, 41, 44, 32, 40, 37, 100, 44, 32, 37, 100, 44, 32, 37, 100, 41, 62, 44, 32, 116, 49, 54, 46, 109, 103, 114, 61, 37, 100, 44, 32, 116, 49, 54, 46, 109, 103, 115, 61, 37, 100, 44, 32, 116, 49, 54, 46, 115, 105, 122, 101, 61, 37, 100, 44, 32, 116, 49, 54, 46, 114, 97, 110, 107, 61, 37, 100, 10};

.visible .entry _Z17test_thread_blockv()
{
	.local .align 8 .b8 	__local_depot0[32];
	.reg .b64 	%SP;
	.reg .b64 	%SPL;
	.reg .pred 	%p<4>;
	.reg .b32 	%r<15>;
	.reg .b64 	%rd<5>;

	mov.u64 	%SPL, __local_depot0;
	cvta.local.u64 	%SP, %SPL;
	barrier.sync 	0;
	mov.u32 	%r1, %tid.x;
	setp.gt.u32 	%p1, %r1, 4;
	mov.u32 	%r2, %ctaid.x;
	setp.ne.s32 	%p2, %r2, 1;
	or.pred  	%p3, %p1, %p2;
	@%p3 bra 	$L__BB0_2;
	mov.u32 	%r3, %ntid.z;
	mov.u32 	%r4, %ntid.y;
	mov.u32 	%r5, %ntid.x;
	add.u64 	%rd1, %SP, 0;
	add.u64 	%rd2, %SPL, 0;
	mul.lo.s32 	%r6, %r5, %r4;
	mul.lo.s32 	%r7, %r6, %r3;
	mov.u32 	%r8, %tid.y;
	mov.u32 	%r9, %tid.z;
	mad.lo.s32 	%r10, %r9, %r4, %r8;
	mad.lo.s32 	%r11, %r10, %r5, %r1;
	st.local.v2.u32 	[%rd2], {%r11, %r7};
	mov.b32 	%r12, 1;
	st.local.v2.u32 	[%rd2+8], {%r1, %r12};
	st.local.v2.u32 	[%rd2+16], {%r5, %r4};
	st.local.u32 	[%rd2+24], %r3;
	mov.u64 	%rd3, $str;
	cvta.global.u64 	%rd4, %rd3;
	{ // callseq 0, 0
	.param .b64 param0;
	st.param.b64 	[param0], %rd4;
	.param .b64 param1;
	st.param.b64 	[param1], %rd1;
	.param .b32 retval0;
	call.uni (retval0), 
	vprintf, 
	(
	param0, 
	param1
	);
	ld.param.b32 	%r13, [retval0];
	} // callseq 0
$L__BB0_2:
	ret;

}
	// .globl	_Z9test_gridv
.visible .entry _Z9test_gridv()
{
	.local .align 16 .b8 	__local_depot1[32];
	.reg .b64 	%SP;
	.reg .b64 	%SPL;
	.reg .pred 	%p<9>;
	.reg .b32 	%r<45>;
	.reg .b64 	%rd<12>;

	mov.u64 	%SPL, __local_depot1;
	cvta.local.u64 	%SP, %SPL;
	// begin inline asm
	mov.u32 %r8, %envreg2;
	// end inline asm
	cvt.u64.u32 	%rd3, %r8;
	// begin inline asm
	mov.u32 %r9, %envreg1;
	// end inline asm
	cvt.u64.u32 	%rd4, %r9;
	shl.b64 	%rd5, %rd4, 32;
	or.b64  	%rd1, %rd5, %rd3;
	mov.u32 	%r1, %nctaid.x;
	mov.u32 	%r2, %nctaid.y;
	mov.u32 	%r3, %nctaid.z;
	setp.ne.s64 	%p1, %rd1, 0;
	@%p1 bra 	$L__BB1_2;
	// begin inline asm
	trap;
	// end inline asm
$L__BB1_2:
	barrier.sync 	0;
	mov.u32 	%r4, %tid.x;
	mov.u32 	%r5, %tid.y;
	add.s32 	%r10, %r4, %r5;
	mov.u32 	%r6, %tid.z;
	or.b32  	%r11, %r10, %r6;
	setp.ne.s32 	%p2, %r11, 0;
	@%p2 bra 	$L__BB1_5;
	add.s64 	%rd6, %rd1, 4;
	mul.lo.s32 	%r14, %r1, %r2;
	mul.lo.s32 	%r15, %r14, %r3;
	mov.u32 	%r16, %ctaid.x;
	mov.u32 	%r17, %ctaid.y;
	add.s32 	%r18, %r16, %r17;
	mov.u32 	%r19, %ctaid.z;
	neg.s32 	%r20, %r19;
	setp.eq.s32 	%p3, %r18, %r20;
	sub.s32 	%r21, -2147483647, %r15;
	selp.b32 	%r13, %r21, 1, %p3;
	// begin inline asm
	atom.add.release.gpu.u32 %r12,[%rd6],%r13;
	// end inline asm
$L__BB1_4:
	// begin inline asm
	ld.acquire.gpu.u32 %r22,[%rd6];
	// end inline asm
	xor.b32  	%r23, %r22, %r12;
	setp.gt.s32 	%p4, %r23, -1;
	@%p4 bra 	$L__BB1_4;
$L__BB1_5:
	barrier.sync 	0;
	setp.gt.u32 	%p5, %r4, 4;
	mov.u32 	%r24, %ctaid.x;
	setp.ne.s32 	%p6, %r24, 1;
	or.pred  	%p7, %p5, %p6;
	@%p7 bra 	$L__BB1_7;
	add.u64 	%rd8, %SP, 0;
	add.u64 	%rd9, %SPL, 0;
	setp.ne.s64 	%p8, %rd1, 0;
	mul.lo.s32 	%r25, %r2, %r3;
	mul.lo.s32 	%r26, %r25, %r1;
	mov.u32 	%r27, %ntid.x;
	mov.u32 	%r28, %ntid.y;
	mul.lo.s32 	%r29, %r27, %r28;
	mov.u32 	%r30, %ntid.z;
	mul.lo.s32 	%r31, %r29, %r30;
	mul.lo.s32 	%r32, %r26, %r31;
	mov.u32 	%r33, %ctaid.y;
	mov.u32 	%r34, %ctaid.z;
	mad.lo.s32 	%r35, %r34, %r2, %r33;
	mul.lo.s32 	%r36, %r35, %r1;
	mad.lo.s32 	%r37, %r31, %r36, %r31;
	mad.lo.s32 	%r38, %r6, %r28, %r5;
	mad.lo.s32 	%r39, %r38, %r27, %r4;
	add.s32 	%r40, %r39, %r37;
	selp.u32 	%r41, 1, 0, %p8;
	mov.b32 	%r42, 1;
	st.local.v4.u32 	[%rd9], {%r40, %r32, %r4, %r42};
	st.local.v4.u32 	[%rd9+16], {%r41, %r1, %r2, %r3};
	mov.u64 	%rd10, $str$1;
	cvta.global.u64 	%rd11, %rd10;
	{ // callseq 1, 0
	.param .b64 param0;
	st.param.b64 	[param0], %rd11;
	.param .b64 param1;
	st.param.b64 	[param1], %rd8;
	.param .b32 retval0;
	call.uni (retval0), 
	vprintf, 
	(
	param0, 
	param1
	);
	ld.param.b32 	%r43, [retval0];
	} // callseq 1
$L__BB1_7:
	ret;

}
	// .globl	_Z17test_block_tilingv
.visible .entry _Z17test_block_tilingv()
{
	.local .align 8 .b8 	__local_depot2[40];
	.reg .b64 	%SP;
	.reg .b64 	%SPL;
	.reg .pred 	%p<2>;
	.reg .b32 	%r<26>;
	.reg .b64 	%rd<5>;

	mov.u64 	%SPL, __local_depot2;
	cvta.local.u64 	%SP, %SPL;
	barrier.sync 	0;
	mov.u32 	%r1, %tid.x;
	mov.u32 	%r2, %tid.y;
	mov.u32 	%r3, %tid.z;
	mov.u32 	%r7, %ntid.x;
	mov.u32 	%r8, %ntid.y;
	mad.lo.s32 	%r9, %r3, %r8, %r2;
	mad.lo.s32 	%r4, %r9, %r7, %r1;
	mul.lo.s32 	%r5, %r7, %r8;
	// begin inline asm
	mov.u32 %r6, %laneid;
	// end inline asm
	and.b32  	%r10, %r6, -4;
	mov.b32 	%r11, 15;
	shl.b32 	%r12, %r11, %r10;
	bar.warp.sync 	%r12;
	and.b32  	%r13, %r4, 262140;
	setp.ne.s32 	%p1, %r13, 0;
	@%p1 bra 	$L__BB2_2;
	mov.u32 	%r14, %ntid.z;
	mad.lo.s32 	%r15, %r5, %r14, 3;
	shr.u32 	%r16, %r15, 2;
	and.b32  	%r17, %r16, 65535;
	add.u64 	%rd1, %SP, 0;
	add.u64 	%rd2, %SPL, 0;
	mov.u32 	%r18, %ctaid.x;
	mov.u32 	%r19, %ctaid.y;
	mov.u32 	%r20, %ctaid.z;
	and.b32  	%r21, %r4, 3;
	st.local.v2.u32 	[%rd2], {%r1, %r2};
	st.local.v2.u32 	[%rd2+8], {%r3, %r18};
	st.local.v2.u32 	[%rd2+16], {%r19, %r20};
	mov.b32 	%r22, 0;
	st.local.v2.u32 	[%rd2+24], {%r22, %r17};
	mov.b32 	%r23, 4;
	st.local.v2.u32 	[%rd2+32], {%r23, %r21};
	mov.u64 	%rd3, $str$2;
	cvta.global.u64 	%rd4, %rd3;
	{ // callseq 2, 0
	.param .b64 param0;
	st.param.b64 	[param0], %rd4;
	.param .b64 param1;
	st.param.b64 	[param1], %rd1;
	.param .b32 retval0;
	call.uni (retval0), 
	vprintf, 
	(
	param0, 
	param1
	);
	ld.param.b32 	%r24, [retval0];
	} // callseq 2
$L__BB2_2:
	ret;

}


// ===== COMPILED SASS (sm_100) =====

	.target	sm_100

	.elftype	@"ET_EXEC"


//--------------------- .note.nv.tkinfo           --------------------------
	.section	.note.nv.tkinfo,"",@"SHT_NOTE"
	.sectionflags	@"SHF_NOTE_NV_TKINFO"
	.tkinfo
        /*0018*/ 	.word	0x00000002
        /*0030*/ 	.string	""
        /*0030*/ 	.string	"ptxas"
        /*0030*/ 	.string	"Cuda compilation tools, release 13.0, V13.0.88"
        /*0030*/ 	.string	"Build cuda_13.0.r13.0/compiler.36424714_0"
        /*0030*/ 	.string	"-arch sm_100 -m 64 "



//--------------------- .note.nv.cuinfo           --------------------------
	.section	.note.nv.cuinfo,"",@"SHT_NOTE"
	.sectionflags	@"SHF_NOTE_NV_CUINFO"
        /*0018*/ 	.short	0x0002
        /*001a*/ 	.short	0x0064
        /*001c*/ 	.short	0x0082
	.zero		2


//--------------------- .nv.info                  --------------------------
	.section	.nv.info,"",@"SHT_CUDA_INFO"
	.align	4


	//----- nvinfo : EIATTR_REGCOUNT
	.align		4
        /*0000*/ 	.byte	0x04, 0x2f
        /*0002*/ 	.short	(.L_4 - .L_3)
	.align		4
.L_3:
        /*0004*/ 	.word	index@(_Z17test_thread_blockv)
        /*0008*/ 	.word	0x00000018


	//----- nvinfo : EIATTR_FRAME_SIZE
	.align		4
.L_4:
        /*000c*/ 	.byte	0x04, 0x11
        /*000e*/ 	.short	(.L_6 - .L_5)
	.align		4
.L_5:
        /*0010*/ 	.word	index@(_Z17test_thread_blockv)
        /*0014*/ 	.word	0x00000020


	//----- nvinfo : EIATTR_REGCOUNT
	.align		4
.L_6:
        /*0018*/ 	.byte	0x04, 0x2f
        /*001a*/ 	.short	(.L_8 - .L_7)
	.align		4
.L_7:
        /*001c*/ 	.word	index@(_Z9test_gridv)
        /*0020*/ 	.word	0x00000018


	//----- nvinfo : EIATTR_FRAME_SIZE
	.align		4
.L_8:
        /*0024*/ 	.byte	0x04, 0x11
        /*0026*/ 	.short	(.L_10 - .L_9)
	.align		4
.L_9:
        /*0028*/ 	.word	index@(_Z9test_gridv)
        /*002c*/ 	.word	0x00000020


	//----- nvinfo : EIATTR_REGCOUNT
	.align		4
.L_10:
        /*0030*/ 	.byte	0x04, 0x2f
        /*0032*/ 	.short	(.L_12 - .L_11)
	.align		4
.L_11:
        /*0034*/ 	.word	index@(_Z17test_block_tilingv)
        /*0038*/ 	.word	0x00000018


	//----- nvinfo : EIATTR_FRAME_SIZE
	.align		4
.L_12:
        /*003c*/ 	.byte	0x04, 0x11
        /*003e*/ 	.short	(.L_14 - .L_13)
	.align		4
.L_13:
        /*0040*/ 	.word	index@(_Z17test_block_tilingv)
        /*0044*/ 	.word	0x00000028


	//----- nvinfo : EIATTR_MIN_STACK_SIZE
	.align		4
.L_14:
        /*0048*/ 	.byte	0x04, 0x12
        /*004a*/ 	.short	(.L_16 - .L_15)
	.align		4
.L_15:
        /*004c*/ 	.word	index@(_Z17test_block_tilingv)
        /*0050*/ 	.word	0x00000028


	//----- nvinfo : EIATTR_MIN_STACK_SIZE
	.align		4
.L_16:
        /*0054*/ 	.byte	0x04, 0x12
        /*0056*/ 	.short	(.L_18 - .L_17)
	.align		4
.L_17:
        /*0058*/ 	.word	index@(_Z9test_gridv)
        /*005c*/ 	.word	0x00000020


	//----- nvinfo : EIATTR_MIN_STACK_SIZE
	.align		4
.L_18:
        /*0060*/ 	.byte	0x04, 0x12
        /*0062*/ 	.short	(.L_20 - .L_19)
	.align		4
.L_19:
        /*0064*/ 	.word	index@(_Z17test_thread_blockv)
        /*0068*/ 	.word	0x00000020
.L_20:


//--------------------- .nv.compat                --------------------------
	.section	.nv.compat,"",@"SHT_CUDA_COMPAT_INFO"
	.align	4
        /*0000*/ 	.byte	0x02, 0x09, 0x00, 0x00, 0x02, 0x02, 0x01, 0x00, 0x02, 0x05, 0x05, 0x00, 0x03, 0x07, 0x01, 0x01
        /*0010*/ 	.byte	0x02, 0x03, 0x00, 0x00, 0x02, 0x06, 0x01, 0x00, 0x04, 0x0b, 0x08, 0x00, 0x09, 0x00, 0x00, 0x00
        /*0020*/ 	.byte	0x00, 0x00, 0x00, 0x00


//--------------------- .nv.info._Z17test_block_tilingv --------------------------
	.section	.nv.info._Z17test_block_tilingv,"",@"SHT_CUDA_INFO"
	.sectionflags	@""
	.align	4


	//----- nvinfo : EIATTR_CUDA_API_VERSION
	.align		4
        /*0000*/ 	.byte	0x04, 0x37
        /*0002*/ 	.short	(.L_22 - .L_21)
.L_21:
        /*0004*/ 	.word	0x00000082


	//----- nvinfo : EIATTR_SPARSE_MMA_MASK
	.align		4
.L_22:
        /*0008*/ 	.byte	0x03, 0x50
        /*000a*/ 	.short	0x0000


	//----- nvinfo : EIATTR_MAXREG_COUNT
	.align		4
        /*000c*/ 	.byte	0x03, 0x1b
        /*000e*/ 	.short	0x00ff


	//----- nvinfo : EIATTR_NUM_BARRIERS
	.align		4
        /*0010*/ 	.byte	0x02, 0x4c
        /*0012*/ 	.byte	0x01
	.zero		1


	//----- nvinfo : EIATTR_EXTERNS
	.align		4
        /*0014*/ 	.byte	0x04, 0x0f
        /*0016*/ 	.short	(.L_24 - .L_23)


	//   ....[0]....
	.align		4
.L_23:
        /*0018*/ 	.word	index@(vprintf)


	//----- nvinfo : EIATTR_MERCURY_ISA_VERSION
	.align		4
.L_24:
        /*001c*/ 	.byte	0x03, 0x5f
        /*001e*/ 	.short	0x0101


	//----- nvinfo : EIATTR_INT_WARP_WIDE_INSTR_OFFSETS
	.align		4
        /*0020*/ 	.byte	0x04, 0x31
        /*0022*/ 	.short	(.L_26 - .L_25)


	//   ....[0]....
.L_25:
        /*0024*/ 	.word	0x000000d0


	//   ....[1]....
        /*0028*/ 	.word	0x00000130


	//   ....[2]....
        /*002c*/ 	.word	0x00000140


	//----- nvinfo : EIATTR_COOP_GROUP_MASK_REGIDS
	.align		4
.L_26:
        /*0030*/ 	.byte	0x04, 0x29
        /*0032*/ 	.short	(.L_28 - .L_27)


	//   ....[0]....
.L_27:
        /*0034*/ 	.word	0xffffffff


	//   ....[1]....
        /*0038*/ 	.word	0x0500000f


	//   ....[2]....
        /*003c*/ 	.word	0x0500000f


	//   ....[3]....
        /*0040*/ 	.word	0x0500000f


	//----- nvinfo : EIATTR_COOP_GROUP_INSTR_OFFSETS
	.align		4
.L_28:
        /*0044*/ 	.byte	0x04, 0x28
        /*0046*/ 	.short	(.L_30 - .L_29)


	//   ....[0]....
.L_29:
        /*0048*/ 	.word	0x00000080


	//   ....[1]....
        /*004c*/ 	.word	0x000001a0


	//   ....[2]....
        /*0050*/ 	.word	0x000003a0


	//   ....[3]....
        /*0054*/ 	.word	0x00000400


	//----- nvinfo : EIATTR_VRC_CTA_INIT_COUNT
	.align		4
.L_30:
        /*0058*/ 	.byte	0x02, 0x4a
	.zero		1
	.zero		1


	//----- nvinfo : EIATTR_SYSCALL_OFFSETS
	.align		4
        /*005c*/ 	.byte	0x04, 0x46
        /*005e*/ 	.short	(.L_32 - .L_31)


	//   ....[0]....
.L_31:
        /*0060*/ 	.word	0x00000320


	//----- nvinfo : EIATTR_EXIT_INSTR_OFFSETS
	.align		4
.L_32:
        /*0064*/ 	.byte	0x04, 0x1c
        /*0066*/ 	.short	(.L_34 - .L_33)


	//   ....[0]....
.L_33:
        /*0068*/ 	.word	0x000001c0


	//   ....[1]....
        /*006c*/ 	.word	0x00000330


	//----- nvinfo : EIATTR_CRS_STACK_SIZE
	.align		4
.L_34:
        /*0070*/ 	.byte	0x04, 0x1e
        /*0072*/ 	.short	(.L_36 - .L_35)
.L_35:
        /*0074*/ 	.word	0x00000000


	//----- nvinfo : EIATTR_SW_WAR
	.align		4
.L_36:
        /*0078*/ 	.byte	0x04, 0x36
        /*007a*/ 	.short	(.L_38 - .L_37)
.L_37:
        /*007c*/ 	.word	0x00000008
.L_38:


//--------------------- .nv.info._Z9test_gridv    --------------------------
	.section	.nv.info._Z9test_gridv,"",@"SHT_CUDA_INFO"
	.sectionflags	@""
	.align	4


	//----- nvinfo : EIATTR_CUDA_API_VERSION
	.align		4
        /*0000*/ 	.byte	0x04, 0x37
        /*0002*/ 	.short	(.L_40 - .L_39)
.L_39:
        /*0004*/ 	.word	0x00000082


	//----- nvinfo : EIATTR_SPARSE_MMA_MASK
	.align		4
.L_40:
        /*0008*/ 	.byte	0x03, 0x50
        /*000a*/ 	.short	0x0000


	//----- nvinfo : EIATTR_MAXREG_COUNT
	.align		4
        /*000c*/ 	.byte	0x03, 0x1b
        /*000e*/ 	.short	0x00ff


	//----- nvinfo : EIATTR_NUM_BARRIERS
	.align		4
        /*0010*/ 	.byte	0x02, 0x4c
        /*0012*/ 	.byte	0x01
	.zero		1


	//----- nvinfo : EIATTR_EXTERNS
	.align		4
        /*0014*/ 	.byte	0x04, 0x0f
        /*0016*/ 	.short	(.L_42 - .L_41)


	//   ....[0]....
	.align		4
.L_41:
        /*0018*/ 	.word	index@(vprintf)


	//----- nvinfo : EIATTR_MERCURY_ISA_VERSION
	.align		4
.L_42:
        /*001c*/ 	.byte	0x03, 0x5f
        /*001e*/ 	.short	0x0101


	//----- nvinfo : EIATTR_INT_WARP_WIDE_INSTR_OFFSETS
	.align		4
        /*0020*/ 	.byte	0x04, 0x31
        /*0022*/ 	.short	(.L_44 - .L_43)


	//   ....[0]....
.L_43:
        /*0024*/ 	.word	0x000001e0


	//   ....[1]....
        /*0028*/ 	.word	0x000003f0


	//----- nvinfo : EIATTR_COOP_GROUP_MASK_REGIDS
	.align		4
.L_44:
        /*002c*/ 	.byte	0x04, 0x29
        /*002e*/ 	.short	(.L_46 - .L_45)


	//   ....[0]....
.L_45:
        /*0030*/ 	.word	0xffffffff


	//   ....[1]....
        /*0034*/ 	.word	0xffffffff


	//   ....[2]....
        /*0038*/ 	.word	0x0500000f


	//----- nvinfo : EIATTR_COOP_GROUP_INSTR_OFFSETS
	.align		4
.L_46:
        /*003c*/ 	.byte	0x04, 0x28
        /*003e*/ 	.short	(.L_48 - .L_47)


	//   ....[0]....
.L_47:
        /*0040*/ 	.word	0x00000190


	//   ....[1]....
        /*0044*/ 	.word	0x000004c0


	//   ....[2]....
        /*0048*/ 	.word	0x00000730


	//----- nvinfo : EIATTR_VRC_CTA_INIT_COUNT
	.align		4
.L_48:
        /*004c*/ 	.byte	0x02, 0x4a
	.zero		1
	.zero		1


	//----- nvinfo : EIATTR_SYSCALL_OFFSETS
	.align		4
        /*0050*/ 	.byte	0x04, 0x46
        /*0052*/ 	.short	(.L_50 - .L_49)


	//   ....[0]....
.L_49:
        /*0054*/ 	.word	0x000006a0


	//----- nvinfo : EIATTR_EXIT_INSTR_OFFSETS
	.align		4
.L_50:
        /*0058*/ 	.byte	0x04, 0x1c
        /*005a*/ 	.short	(.L_52 - .L_51)


	//   ....[0]....
.L_51:
        /*005c*/ 	.word	0x00000500


	//   ....[1]....
        /*0060*/ 	.word	0x000006b0


	//----- nvinfo : EIATTR_CRS_STACK_SIZE
	.align		4
.L_52:
        /*0064*/ 	.byte	0x04, 0x1e
        /*0066*/ 	.short	(.L_54 - .L_53)
.L_53:
        /*0068*/ 	.word	0x00000000


	//----- nvinfo : EIATTR_SW_WAR
	.align		4
.L_54:
        /*006c*/ 	.byte	0x04, 0x36
        /*006e*/ 	.short	(.L_56 - .L_55)
.L_55:
        /*0070*/ 	.word	0x00000008
.L_56:


//--------------------- .nv.info._Z17test_thread_blockv --------------------------
	.section	.nv.info._Z17test_thread_blockv,"",@"SHT_CUDA_INFO"
	.sectionflags	@""
	.align	4


	//----- nvinfo : EIATTR_CUDA_API_VERSION
	.align		4
        /*0000*/ 	.byte	0x04, 0x37
        /*0002*/ 	.short	(.L_58 - .L_57)
.L_57:
        /*0004*/ 	.word	0x00000082


	//----- nvinfo : EIATTR_SPARSE_MMA_MASK
	.align		4
.L_58:
        /*0008*/ 	.byte	0x03, 0x50
        /*000a*/ 	.short	0x0000


	//----- nvinfo : EIATTR_MAXREG_COUNT
	.align		4
        /*000c*/ 	.byte	0x03, 0x1b
        /*000e*/ 	.short	0x00ff


	//----- nvinfo : EIATTR_NUM_BARRIERS
	.align		4
        /*0010*/ 	.byte	0x02, 0x4c
        /*0012*/ 	.byte	0x01
	.zero		1


	//----- nvinfo : EIATTR_EXTERNS
	.align		4
        /*0014*/ 	.byte	0x04, 0x0f
        /*0016*/ 	.short	(.L_60 - .L_59)


	//   ....[0]....
	.align		4
.L_59:
        /*0018*/ 	.word	index@(vprintf)


	//----- nvinfo : EIATTR_MERCURY_ISA_VERSION
	.align		4
.L_60:
        /*001c*/ 	.byte	0x03, 0x5f
        /*001e*/ 	.short	0x0101


	//----- nvinfo : EIATTR_COOP_GROUP_MASK_REGIDS
	.align		4
        /*0020*/ 	.byte	0x04, 0x29
        /*0022*/ 	.short	(.L_62 - .L_61)


	//   ....[0]....
.L_61:
        /*0024*/ 	.word	0xffffffff


	//----- nvinfo : EIATTR_COOP_GROUP_INSTR_OFFSETS
	.align		4
.L_62:
        /*0028*/ 	.byte	0x04, 0x28
        /*002a*/ 	.short	(.L_64 - .L_63)


	//   ....[0]....
.L_63:
        /*002c*/ 	.word	0x00000060


	//----- nvinfo : EIATTR_VRC_CTA_INIT_COUNT
	.align		4
.L_64:
        /*0030*/ 	.byte	0x02, 0x4a
	.zero		1
	.zero		1


	//----- nvinfo : EIATTR_SYSCALL_OFFSETS
	.align		4
        /*0034*/ 	.byte	0x04, 0x46
        /*0036*/ 	.short	(.L_66 - .L_65)


	//   ....[0]....
.L_65:
        /*0038*/ 	.word	0x00000200


	//----- nvinfo : EIATTR_EXIT_INSTR_OFFSETS
	.align		4
.L_66:
        /*003c*/ 	.byte	0x04, 0x1c
        /*003e*/ 	.short	(.L_68 - .L_67)


	//   ....[0]....
.L_67:
        /*0040*/ 	.word	0x000000b0


	//   ....[1]....
        /*0044*/ 	.word	0x00000210


	//----- nvinfo : EIATTR_CRS_STACK_SIZE
	.align		4
.L_68:
        /*0048*/ 	.byte	0x04, 0x1e
        /*004a*/ 	.short	(.L_70 - .L_69)
.L_69:
        /*004c*/ 	.word	0x00000000


	//----- nvinfo : EIATTR_SW_WAR
	.align		4
.L_70:
        /*0050*/ 	.byte	0x04, 0x36
        /*0052*/ 	.short	(.L_72 - .L_71)
.L_71:
        /*0054*/ 	.word	0x00000008
.L_72:


//--------------------- .nv.callgraph             --------------------------
	.section	.nv.callgraph,"",@"SHT_CUDA_CALLGRAPH"
	.align	4
	.sectionentsize	8
	.align		4
        /*0000*/ 	.word	0x00000000
	.align		4
        /*0004*/ 	.word	0xffffffff
	.align		4
        /*0008*/ 	.word	index@(_Z17test_block_tilingv)
	.align		4
        /*000c*/ 	.word	index@(vprintf)
	.align		4
        /*0010*/ 	.word	index@(_Z9test_gridv)
	.align		4
        /*0014*/ 	.word	index@(vprintf)
	.align		4
        /*0018*/ 	.word	index@(_Z17test_thread_blockv)
	.align		4
        /*001c*/ 	.word	index@(vprintf)
	.align		4
        /*0020*/ 	.word	0x00000000
	.align		4
        /*0024*/ 	.word	0xfffffffe
	.align		4
        /*0028*/ 	.word	0x00000000
	.align		4
        /*002c*/ 	.word	0xfffffffd
	.align		4
        /*0030*/ 	.word	0x00000000
	.align		4
        /*0034*/ 	.word	0xfffffffc


//--------------------- .nv.constant4             --------------------------
	.section	.nv.constant4,"a",@progbits
	.align	8
	.align		8
.nv.constant4:
        /*0000*/ 	.dword	vprintf
	.align		8
        /*0008*/ 	.dword	$str
	.align		8
        /*0010*/ 	.dword	$str$1
	.align		8
        /*0018*/ 	.dword	$str$2


//--------------------- .text._Z17test_block_tilingv --------------------------
	.section	.text._Z17test_block_tilingv,"ax",@progbits
	.align	128
        .global         _Z17test_block_tilingv
        .type           _Z17test_block_tilingv,@function
        .size           _Z17test_block_tilingv,(.L_x_21 - _Z17test_block_tilingv)
        .other          _Z17test_block_tilingv,@"STO_CUDA_ENTRY STV_DEFAULT"
_Z17test_block_tilingv:
.text._Z17test_block_tilingv:
[----:B------:R-:W0:Y:S01]  /*0000*/  LDC R1, c[0x0][0x37c] ;  /* 0x0000df00ff017b82 */ /* 0x000e220000000800 */
[----:B------:R-:W1:Y:S01]  /*0010*/  LDCU UR4, c[0x0][0x2f8] ;  /* 0x00005f00ff0477ac */ /* 0x000e620008000800 */
[----:B0-----:R-:W-:Y:S01]  /*0020*/  VIADD R1, R1, 0xffffffd8 ;  /* 0xffffffd801017836 */ /* 0x001fe20000000000 */
[----:B------:R-:W0:Y:S04]  /*0030*/  LDCU UR5, c[0x0][0x2fc] ;  /* 0x00005f80ff0577ac */ /* 0x000e280008000800 */
[----:B-1----:R-:W-:Y:S01]  /*0040*/  IADD3 R6, P0, PT, R1, UR4, RZ ;  /* 0x0000000401067c10 */ /* 0x002fe2000ff1e0ff */
[----:B------:R-:W-:-:S04]  /*0050*/  UMOV UR4, 0xffffffff ;  /* 0xffffffff00047882 */ /* 0x000fc80000000000 */
[----:B0-----:R-:W-:Y:S01]  /*0060*/  IMAD.X R7, RZ, RZ, UR5, P0 ;  /* 0x00000005ff077e24 */ /* 0x001fe200080e06ff */
[----:B------:R-:W-:Y:S07]  /*0070*/  BRA.DIV UR4, `(.L_x_0) ;  /* 0x0000000204b07947 */ /* 0x000fee000b800000 */
[----:B------:R-:W-:Y:S06]  /*0080*/  BAR.SYNC.DEFER_BLOCKING 0x0 ;  /* 0x0000000000007b1d */ /* 0x000fec0000010000 */
.L_x_4:
[----:B------:R-:W0:Y:S01]  /*0090*/  S2R R15, SR_LANEID ;  /* 0x00000000000f7919 */ /* 0x000e220000000000 */
[----:B------:R-:W-:Y:S01]  /*00a0*/  IMAD.MOV.U32 R0, RZ, RZ, 0xf ;  /* 0x0000000fff007424 */ /* 0x000fe200078e00ff */
[----:B------:R-:W1:Y:S01]  /*00b0*/  LDCU UR4, c[0x0][0x360] ;  /* 0x00006c00ff0477ac */ /* 0x000e620008000800 */
[----:B------:R-:W2:Y:S01]  /*00c0*/  S2R R5, SR_TID.Y ;  /* 0x0000000000057919 */ /* 0x000ea20000002200 */
[----:B------:R-:W-:Y:S01]  /*00d0*/  VOTEU.ANY UR6, UPT, PT ;  /* 0x0000000000067886 */ /* 0x000fe200038e0100 */
[----:B------:R-:W2:Y:S01]  /*00e0*/  S2R R2, SR_TID.Z ;  /* 0x0000000000027919 */ /* 0x000ea20000002300 */
[----:B------:R-:W3:Y:S01]  /*00f0*/  S2R R4, SR_TID.X ;  /* 0x0000000000047919 */ /* 0x000ee20000002100 */
[----:B0-----:R-:W-:-:S04]  /*0100*/  LOP3.LUT R15, R15, 0xfffffffc, RZ, 0xc0, !PT ;  /* 0xfffffffc0f0f7812 */ /* 0x001fc800078ec0ff */
[----:B------:R-:W-:Y:S02]  /*0110*/  SHF.L.U32 R15, R0, R15, RZ ;  /* 0x0000000f000f7219 */ /* 0x000fe400000006ff */
[----:B------:R-:W2:Y:S08]  /*0120*/  LDC R0, c[0x0][0x364] ;  /* 0x0000d900ff007b82 */ /* 0x000eb00000000800 */
[----:B------:R-:W0:Y:S08]  /*0130*/  REDUX.OR UR5, R15 ;  /* 0x000000000f0573c4 */ /* 0x000e300000004000 */
[----:B------:R-:W4:Y:S01]  /*0140*/  MATCH.ANY R8, R15 ;  /* 0x000000000f0873a1 */ /* 0x000f2200000e8000 */
[----:B--2---:R-:W-:-:S02]  /*0150*/  IMAD R3, R2, R0, R5 ;  /* 0x0000000002037224 */ /* 0x004fc400078e0205 */
[----:B-1----:R-:W-:Y:S02]  /*0160*/  IMAD R0, R0, UR4, RZ ;  /* 0x0000000400007c24 */ /* 0x002fe4000f8e02ff */
[----:B---3--:R-:W-:Y:S01]  /*0170*/  IMAD R11, R3, UR4, R4 ;  /* 0x00000004030b7c24 */ /* 0x008fe2000f8e0204 */
[----:B----4-:R-:W-:-:S13]  /*0180*/  LOP3.LUT P0, RZ, R15, UR6, R8, 0x40, !PT ;  /* 0x000000060fff7c12 */ /* 0x010fda000f804008 */
[----:B0-----:R-:W-:Y:S05]  /*0190*/  @!P0 BRA.DIV UR5, `(.L_x_1) ;  /* 0x0000000205908947 */ /* 0x001fea000b800000 */
[----:B------:R-:W-:Y:S01]  /*01a0*/  NOP ;  /* 0x0000000000007918 */ /* 0x000fe20000000000 */
.L_x_7:
[----:B------:R-:W-:-:S13]  /*01b0*/  LOP3.LUT P0, RZ, R11, 0x3fffc, RZ, 0xc0, !PT ;  /* 0x0003fffc0bff7812 */ /* 0x000fda000780c0ff */
[----:B------:R-:W-:Y:S05]  /*01c0*/  @P0 EXIT ;  /* 0x000000000000094d */ /* 0x000fea0003800000 */
[----:B------:R-:W0:Y:S01]  /*01d0*/  LDC R13, c[0x0][0x368] ;  /* 0x0000da00ff0d7b82 */ /* 0x000e220000000800 */
[----:B------:R-:W1:Y:S01]  /*01e0*/  S2R R3, SR_CTAID.X ;  /* 0x0000000000037919 */ /* 0x000e620000002500 */
[----:B------:R-:W-:Y:S01]  /*01f0*/  HFMA2 R12, -RZ, RZ, 0, 0 ;  /* 0x00000000ff0c7431 */ /* 0x000fe200000001ff */
[----:B------:R-:W-:Y:S01]  /*0200*/  LOP3.LUT R11, R11, 0x3, RZ, 0xc0, !PT ;  /* 0x000000030b0b7812 */ /* 0x000fe200078ec0ff */
[----:B------:R-:W-:Y:S01]  /*0210*/  IMAD.MOV.U32 R10, RZ, RZ, 0x4 ;  /* 0x00000004ff0a7424 */ /* 0x000fe200078e00ff */
[----:B------:R-:W2:Y:S01]  /*0220*/  S2R R8, SR_CTAID.Y ;  /* 0x0000000000087919 */ /* 0x000ea20000002600 */
[----:B------:R-:W3:Y:S01]  /*0230*/  LDCU.64 UR4, c[0x4][0x18] ;  /* 0x01000300ff0477ac */ /* 0x000ee20008000a00 */
[----:B------:R-:W2:Y:S02]  /*0240*/  S2R R9, SR_CTAID.Z ;  /* 0x0000000000097919 */ /* 0x000ea40000002700 */
[----:B------:R-:W-:Y:S04]  /*0250*/  STL.64 [R1+0x20], R10 ;  /* 0x0000200a01007387 */ /* 0x000fe80000100a00 */
[----:B------:R3:W-:Y:S01]  /*0260*/  STL.64 [R1], R4 ;  /* 0x0000000401007387 */ /* 0x0007e20000100a00 */
[----:B0-----:R-:W-:-:S05]  /*0270*/  IMAD R0, R0, R13, 0x3 ;  /* 0x0000000300007424 */ /* 0x001fca00078e020d */
[----:B------:R-:W-:Y:S01]  /*0280*/  SHF.R.U32.HI R0, RZ, 0x2, R0 ;  /* 0x00000002ff007819 */ /* 0x000fe20000011600 */
[----:B---3--:R-:W-:Y:S01]  /*0290*/  IMAD.U32 R4, RZ, RZ, UR4 ;  /* 0x00000004ff047e24 */ /* 0x008fe2000f8e00ff */
[----:B------:R-:W-:Y:S02]  /*02a0*/  MOV R5, UR5 ;  /* 0x0000000500057c02 */ /* 0x000fe40008000f00 */
[----:B------:R-:W-:Y:S01]  /*02b0*/  LOP3.LUT R13, R0, 0xffff, RZ, 0xc0, !PT ;  /* 0x0000ffff000d7812 */ /* 0x000fe200078ec0ff */
[----:B-1----:R0:W-:Y:S01]  /*02c0*/  STL.64 [R1+0x8], R2 ;  /* 0x0000080201007387 */ /* 0x0021e20000100a00 */
[----:B------:R-:W-:-:S03]  /*02d0*/  MOV R0, 0x0 ;  /* 0x0000000000007802 */ /* 0x000fc60000000f00 */
[----:B------:R1:W-:Y:S04]  /*02e0*/  STL.64 [R1+0x18], R12 ;  /* 0x0000180c01007387 */ /* 0x0003e80000100a00 */
[----:B--2---:R1:W-:Y:S01]  /*02f0*/  STL.64 [R1+0x10], R8 ;  /* 0x0000100801007387 */ /* 0x0043e20000100a00 */
[----:B0-----:R1:W0:Y:S02]  /*0300*/  LDC.64 R2, c[0x4][R0] ;  /* 0x0100000000027b82 */ /* 0x0012240000000a00 */
[----:B------:R-:W-:-:S07]  /*0310*/  LEPC R20, `(.L_x_2) ;  /* 0x000000001014794e */ /* 0x000fce0000000000 */
[----:B01----:R-:W-:Y:S05]  /*0320*/  CALL.ABS.NOINC R2 ;  /* 0x0000000002007343 */ /* 0x003fea0003c00000 */
.L_x_2:
[----:B------:R-:W-:Y:S05]  /*0330*/  EXIT ;  /* 0x000000000000794d */ /* 0x000fea0003800000 */
.L_x_0:
[----:B------:R-:W-:Y:S01]  /*0340*/  IMAD.MOV.U32 R14, RZ, RZ, 0x0 ;  /* 0x00000000ff0e7424 */ /* 0x000fe200078e00ff */
[----:B------:R-:W-:Y:S01]  /*0350*/  MOV R15, 0xffffffff ;  /* 0xffffffff000f7802 */ /* 0x000fe20000000f00 */
[----:B------:R-:W-:-:S07]  /*0360*/  IMAD.MOV.U32 R13, RZ, RZ, 0x0 ;  /* 0x00000000ff0d7424 */ /* 0x000fce00078e00ff */
[----:B------:R-:W-:Y:S05]  /*0370*/  WARPSYNC.COLLECTIVE.ALL `(.L_x_3) ;  /* 0x0000000000147948 */ /* 0x000fea0003c00000 */
[----:B------:R-:W-:-:S04]  /*0380*/  SHF.L.U32 R13, R13, 0x10, RZ ;  /* 0x000000100d0d7819 */ /* 0x000fc800000006ff */
[----:B------:R-:W-:-:S05]  /*0390*/  LOP3.LUT R13, R13, 0xf, R14, 0xf8, !PT ;  /* 0x0000000f0d0d7812 */ /* 0x000fca00078ef80e */
[----:B------:R0:W-:Y:S02]  /*03a0*/  BAR.SYNC.DEFER_BLOCKING R13, R13 ;  /* 0x0000000d0000731d */ /* 0x0001e40000010000 */
[----:B0-----:R-:W-:-:S04]  /*03b0*/  SHF.R.U32 R13, R13, 0x10, RZ ;  /* 0x000000100d0d7819 */ /* 0x001fc800000016ff */
[----:B------:R-:W-:Y:S05]  /*03c0*/  ENDCOLLECTIVE ;  /* 0x000000000000791b */ /* 0x000fea0003800000 */
.L_x_3:
[----:B------:R-:W-:Y:S05]  /*03d0*/  BRA `(.L_x_4) ;  /* 0xfffffffc002c7947 */ /* 0x000fea000383ffff */
.L_x_1:
[----:B------:R-:W-:Y:S01]  /*03e0*/  BSSY B0, `(.L_x_5) ;  /* 0x0000004000007945 */ /* 0x000fe20003800000 */
[----:B------:R-:W-:Y:S05]  /*03f0*/  WARPSYNC.COLLECTIVE R15, `(.L_x_6) ;  /* 0x000000000f087348 */ /* 0x000fea0003c00000 */
[----:B------:R-:W-:Y:S01]  /*0400*/  NOP ;  /* 0x0000000000007918 */ /* 0x000fe20000000000 */
[----:B------:R-:W-:Y:S05]  /*0410*/  ENDCOLLECTIVE ;  /* 0x000000000000791b */ /* 0x000fea0003800000 */
.L_x_6:
[----:B------:R-:W-:Y:S05]  /*0420*/  BSYNC B0 ;  /* 0x0000000000007941 */ /* 0x000fea0003800000 */
.L_x_5:
[----:B------:R-:W-:Y:S05]  /*0430*/  BRA `(.L_x_7) ;  /* 0xfffffffc005c7947 */ /* 0x000fea000383ffff */
.L_x_8:
[----:B------:R-:W-:-:S00]  /*0440*/  BRA `(.L_x_8) ;  /* 0xfffffffc00fc7947 */ /* 0x000fc0000383ffff */
[----:B------:R-:W-:-:S00]  /*0450*/  NOP ;  /* 0x0000000000007918 */ /* 0x000fc00000000000 */
        /* <DEDUP_REMOVED lines=10> */
.L_x_21:


//--------------------- .text._Z9test_gridv       --------------------------
	.section	.text._Z9test_gridv,"ax",@progbits
	.align	128
        .global         _Z9test_gridv
        .type           _Z9test_gridv,@function
        .size           _Z9test_gridv,(.L_x_22 - _Z9test_gridv)
        .other          _Z9test_gridv,@"STO_CUDA_ENTRY STV_DEFAULT"
_Z9test_gridv:
.text._Z9test_gridv:
[----:B------:R-:W0:Y:S01]  /*0000*/  LDC R1, c[0x0][0x37c] ;  /* 0x0000df00ff017b82 */ /* 0x000e220000000800 */
[----:B------:R-:W-:-:S05]  /*0010*/  CS2R.32 R19, SR_CgaSize ;  /* 0x0000000000137805 */ /* 0x000fca0000008a00 */
[----:B------:R-:W-:-:S05]  /*0020*/  IMAD R19, R19, -0xa0, RZ ;  /* 0xffffff6013137824 */ /* 0x000fca00078e02ff */
[----:B------:R-:W-:-:S14]  /*0030*/  R2UR UR36, R19 ;  /* 0x00000000132472ca */ /* 0x000fdc00000e0000 */
[----:B------:R-:W1:Y:S01]  /*0040*/  LDCU UR36, c[0x0][UR36+0x258] ;  /* 0x00004b00242477ac */ /* 0x000e620008000800 */
[----:B0-----:R-:W-:Y:S01]  /*0050*/  VIADD R1, R1, 0xffffffe0 ;  /* 0xffffffe001017836 */ /* 0x001fe20000000000 */
[----:B------:R-:W-:-:S05]  /*0060*/  CS2R.32 R19, SR_CgaSize ;  /* 0x0000000000137805 */ /* 0x000fca0000008a00 */
[----:B------:R-:W-:-:S05]  /*0070*/  IMAD R19, R19, -0xa0, RZ ;  /* 0xffffff6013137824 */ /* 0x000fca00078e02ff */
[----:B------:R-:W-:-:S14]  /*0080*/  R2UR UR37, R19 ;  /* 0x00000000132572ca */ /* 0x000fdc00000e0000 */
[----:B------:R-:W0:Y:S01]  /*0090*/  LDCU UR37, c[0x0][UR37+0x254] ;  /* 0x00004a80252577ac */ /* 0x000e220008000800 */
[----:B------:R-:W2:Y:S01]  /*00a0*/  LDCU UR4, c[0x0][0x2f8] ;  /* 0x00005f00ff0477ac */ /* 0x000ea20008000800 */
[----:B------:R-:W3:Y:S01]  /*00b0*/  LDCU UR5, c[0x0][0x2fc] ;  /* 0x00005f80ff0577ac */ /* 0x000ee20008000800 */
[----:B------:R-:W4:Y:S01]  /*00c0*/  LDC R17, c[0x0][0x370] ;  /* 0x0000dc00ff117b82 */ /* 0x000f220000000800 */
[----:B-1----:R-:W-:-:S07]  /*00d0*/  UISETP.NE.U32.AND UP0, UPT, UR36, URZ, UPT ;  /* 0x000000ff2400728c */ /* 0x002fce000bf05070 */
[----:B------:R-:W1:Y:S01]  /*00e0*/  LDC R18, c[0x0][0x374] ;  /* 0x0000dd00ff127b82 */ /* 0x000e620000000800 */
[----:B0-----:R-:W-:Y:S01]  /*00f0*/  UISETP.NE.AND.EX UP0, UPT, UR37, URZ, UPT, UP0 ;  /* 0x000000ff2500728c */ /* 0x001fe2000bf05300 */
[----:B--2---:R-:W-:-:S06]  /*0100*/  IADD3 R6, P0, PT, R1, UR4, RZ ;  /* 0x0000000401067c10 */ /* 0x004fcc000ff1e0ff */
[----:B------:R-:W0:Y:S01]  /*0110*/  LDC R19, c[0x0][0x378] ;  /* 0x0000de00ff137b82 */ /* 0x000e220000000800 */
[----:B---3--:R-:W-:Y:S01]  /*0120*/  IMAD.X R7, RZ, RZ, UR5, P0 ;  /* 0x00000005ff077e24 */ /* 0x008fe200080e06ff */
[----:B------:R-:W-:Y:S06]  /*0130*/  BRA.U UP0, `(.L_x_9) ;  /* 0x0000000100047547 */ /* 0x000fec000b800000 */
[----:B------:R-:W-:Y:S05]  /*0140*/  BPT.TRAP 0x1 ;  /* 0x000000040000795c */ /* 0x000fea0000300000 */
.L_x_9:
[----:B------:R-:W2:Y:S01]  /*0150*/  S2R R5, SR_TID.Y ;  /* 0x0000000000057919 */ /* 0x000ea20000002200 */
[----:B------:R-:W-:Y:S01]  /*0160*/  BSSY B0, `(.L_x_10) ;  /* 0x0000033000007945 */ /* 0x000fe20003800000 */
[----:B------:R-:W2:Y:S01]  /*0170*/  S2R R10, SR_TID.X ;  /* 0x00000000000a7919 */ /* 0x000ea20000002100 */
[----:B------:R-:W3:Y:S01]  /*0180*/  S2R R0, SR_TID.Z ;  /* 0x0000000000007919 */ /* 0x000ee20000002300 */
[----:B------:R-:W-:Y:S01]  /*0190*/  BAR.SYNC.DEFER_BLOCKING 0x0 ;  /* 0x0000000000007b1d */ /* 0x000fe20000010000 */
[----:B--2---:R-:W-:-:S04]  /*01a0*/  IADD3 R3, PT, PT, R10, R5, RZ ;  /* 0x000000050a037210 */ /* 0x004fc80007ffe0ff */
[----:B---3--:R-:W-:-:S13]  /*01b0*/  LOP3.LUT P0, RZ, R3, R0, RZ, 0xfc, !PT ;  /* 0x0000000003ff7212 */ /* 0x008fda000780fcff */
[----:B------:R-:W-:Y:S05]  /*01c0*/  @P0 BRA `(.L_x_11) ;  /* 0x0000000000b00947 */ /* 0x000fea0003800000 */
[----:B------:R-:W2:Y:S01]  /*01d0*/  S2R R9, SR_LANEID ;  /* 0x0000000000097919 */ /* 0x000ea20000000000 */
[----:B------:R-:W-:Y:S01]  /*01e0*/  VOTEU.ANY UR4, UPT, PT ;  /* 0x0000000000047886 */ /* 0x000fe200038e0100 */
[----:B------:R-:W3:Y:S01]  /*01f0*/  LDC.64 R12, c[0x0][0x358] ;  /* 0x0000d600ff0c7b82 */ /* 0x000ee20000000a00 */
[----:B------:R-:W2:Y:S01]  /*0200*/  FLO.U32 R8, UR4 ;  /* 0x0000000400087d00 */ /* 0x000ea200080e0000 */
[----:B------:R-:W5:Y:S01]  /*0210*/  S2R R4, SR_CTAID.Z ;  /* 0x0000000000047919 */ /* 0x000f620000002700 */
[----:B----4-:R-:W-:Y:S01]  /*0220*/  IMAD.MOV R11, RZ, RZ, -R17 ;  /* 0x000000ffff0b7224 */ /* 0x010fe200078e0a11 */
[----:B------:R-:W-:Y:S01]  /*0230*/  UPOPC UR5, UR4 ;  /* 0x00000004000572bf */ /* 0x000fe20008000000 */
[----:B------:R-:W4:Y:S01]  /*0240*/  S2R R2, SR_CTAID.X ;  /* 0x0000000000027919 */ /* 0x000f220000002500 */
[----:B------:R-:W4:Y:S01]  /*0250*/  S2R R3, SR_CTAID.Y ;  /* 0x0000000000037919 */ /* 0x000f220000002600 */
[----:B--2---:R-:W-:Y:S01]  /*0260*/  ISETP.EQ.U32.AND P1, PT, R8, R9, PT ;  /* 0x000000090800720c */ /* 0x004fe20003f22070 */
[----:B------:R-:W-:-:S04]  /*0270*/  IMAD.MOV.U32 R9, RZ, RZ, R11 ;  /* 0x000000ffff097224 */ /* 0x000fc800078e000b */
[----:B-1----:R-:W-:Y:S02]  /*0280*/  IMAD R14, R9, R18, RZ ;  /* 0x00000012090e7224 */ /* 0x002fe400078e02ff */
[----:B-----5:R-:W-:Y:S01]  /*0290*/  IMAD.MOV R9, RZ, RZ, -R4 ;  /* 0x000000ffff097224 */ /* 0x020fe200078e0a04 */
[----:B----4-:R-:W-:Y:S01]  /*02a0*/  IADD3 R2, PT, PT, R2, R3, RZ ;  /* 0x0000000302027210 */ /* 0x010fe20007ffe0ff */
[----:B0-----:R-:W-:-:S04]  /*02b0*/  IMAD R3, R19, R14, -0x7fffffff ;  /* 0x8000000113037424 */ /* 0x001fc800078e020e */
[----:B---3--:R-:W-:Y:S02]  /*02c0*/  @P1 R2UR UR6, R12 ;  /* 0x000000000c0612ca */ /* 0x008fe400000e0000 */
[----:B------:R-:W-:Y:S01]  /*02d0*/  ISETP.NE.AND P0, PT, R2, R9, PT ;  /* 0x000000090200720c */ /* 0x000fe20003f05270 */
[----:B------:R-:W-:Y:S01]  /*02e0*/  IMAD.U32 R2, RZ, RZ, UR36 ;  /* 0x00000024ff027e24 */ /* 0x000fe2000f8e00ff */
[----:B------:R-:W-:Y:S02]  /*02f0*/  @P1 R2UR UR7, R13 ;  /* 0x000000000d0712ca */ /* 0x000fe400000e0000 */
[----:B------:R-:W-:Y:S02]  /*0300*/  SEL R4, R3, 0x1, !P0 ;  /* 0x0000000103047807 */ /* 0x000fe40004000000 */
[----:B------:R-:W-:-:S03]  /*0310*/  MOV R3, UR37 ;  /* 0x0000002500037c02 */ /* 0x000fc60008000f00 */
[----:B------:R-:W-:Y:S01]  /*0320*/  IMAD R9, R4, UR5, RZ ;  /* 0x0000000504097c24 */ /* 0x000fe2000f8e02ff */
[----:B------:R-:W-:Y:S01]  /*0330*/  @!PT LDS RZ, [RZ] ;  /* 0x00000000fffff984 */ /* 0x000fe20000000800 */
[----:B------:R-:W-:Y:S01]  /*0340*/  @!PT LDS RZ, [RZ] ;  /* 0x00000000fffff984 */ /* 0x000fe20000000800 */
[----:B------:R-:W-:Y:S01]  /*0350*/  @!PT LDS RZ, [RZ] ;  /* 0x00000000fffff984 */ /* 0x000fe20000000800 */
[----:B------:R-:W-:Y:S01]  /*0360*/  @!PT LDS RZ, [RZ] ;  /* 0x00000000fffff984 */ /* 0x000fe20000000800 */
[----:B------:R-:W-:-:S00]  /*0370*/  @P1 MEMBAR.ALL.CTA ;  /* 0x0000000000001992 */ /* 0x000fc00000008000 */
[----:B------:R-:W-:Y:S06]  /*0380*/  @P1 MEMBAR.ALL.GPU ;  /* 0x0000000000001992 */ /* 0x000fec000000a000 */
[----:B------:R-:W-:-:S00]  /*0390*/  @P1 ERRBAR ;  /* 0x00000000000019ab */ /* 0x000fc00000000000 */
[----:B------:R-:W-:Y:S06]  /*03a0*/  @P1 CGAERRBAR ;  /* 0x00000000000015ab */ /* 0x000fec0000000000 */
[----:B------:R-:W2:Y:S01]  /*03b0*/  @P1 ATOM.E.ADD.STRONG.GPU PT, R9, desc[UR6][R2.64+0x4], R9 ;  /* 0x800004090209198a */ /* 0x000ea200081ef106 */
[----:B------:R-:W0:Y:S02]  /*03c0*/  S2R R14, SR_LTMASK ;  /* 0x00000000000e7919 */ /* 0x000e240000003900 */
[----:B0-----:R-:W-:-:S06]  /*03d0*/  LOP3.LUT R14, R14, UR4, RZ, 0xc0, !PT ;  /* 0x000000040e0e7c12 */ /* 0x001fcc000f8ec0ff */
[----:B------:R-:W0:Y:S01]  /*03e0*/  POPC R14, R14 ;  /* 0x0000000e000e7309 */ /* 0x000e220000000000 */
[----:B--2---:R-:W0:Y:S02]  /*03f0*/  SHFL.IDX PT, R11, R9, R8, 0x1f ;  /* 0x00001f08090b7589 */ /* 0x004e2400000e0000 */
[----:B0-----:R-:W-:-:S07]  /*0400*/  IMAD R4, R4, R14, R11 ;  /* 0x0000000e04047224 */ /* 0x001fce00078e020b */
.L_x_12:
[----:B------:R-:W-:Y:S05]  /*0410*/  YIELD ;  /* 0x0000000000007946 */ /* 0x000fea0003800000 */
[----:B------:R-:W-:Y:S02]  /*0420*/  R2UR UR4, R12 ;  /* 0x000000000c0472ca */ /* 0x000fe400000e0000 */
[----:B------:R-:W-:-:S13]  /*0430*/  R2UR UR5, R13 ;  /* 0x000000000d0572ca */ /* 0x000fda00000e0000 */
[----:B------:R-:W2:Y:S04]  /*0440*/  LD.E.STRONG.GPU R9, desc[UR4][R2.64+0x4] ;  /* 0x0000040402097980 */ /* 0x000ea8000c10f900 */
[----:B--2---:R-:W-:Y:S01]  /*0450*/  CCTL.IVALL ;  /* 0x00000000ff00798f */ /* 0x004fe20002000000 */
[----:B------:R-:W-:-:S04]  /*0460*/  LOP3.LUT R9, R9, R4, RZ, 0x3c, !PT ;  /* 0x0000000409097212 */ /* 0x000fc800078e3cff */
[----:B------:R-:W-:-:S13]  /*0470*/  ISETP.GT.AND P0, PT, R9, -0x1, PT ;  /* 0xffffffff0900780c */ /* 0x000fda0003f04270 */
[----:B------:R-:W-:Y:S05]  /*0480*/  @P0 BRA `(.L_x_12) ;  /* 0xfffffffc00e00947 */ /* 0x000fea000383ffff */
.L_x_11:
[----:B------:R-:W-:Y:S05]  /*0490*/  BSYNC B0 ;  /* 0x0000000000007941 */ /* 0x000fea0003800000 */
.L_x_10:
[----:B------:R-:W-:-:S03]  /*04a0*/  UMOV UR4, 0xffffffff ;  /* 0xffffffff00047882 */ /* 0x000fc60000000000 */
[----:B------:R-:W-:Y:S05]  /*04b0*/  BRA.DIV UR4, `(.L_x_13) ;  /* 0x0000000204807947 */ /* 0x000fea000b800000 */
[----:B------:R-:W-:Y:S06]  /*04c0*/  BAR.SYNC.DEFER_BLOCKING 0x0 ;  /* 0x0000000000007b1d */ /* 0x000fec0000010000 */
.L_x_17:
[----:B------:R-:W2:Y:S02]  /*04d0*/  S2R R2, SR_CTAID.X ;  /* 0x0000000000027919 */ /* 0x000ea40000002500 */
[----:B--2---:R-:W-:-:S04]  /*04e0*/  ISETP.NE.AND P0, PT, R2, 0x1, PT ;  /* 0x000000010200780c */ /* 0x004fc80003f05270 */
[----:B------:R-:W-:-:S13]  /*04f0*/  ISETP.GT.U32.OR P0, PT, R10, 0x4, P0 ;  /* 0x000000040a00780c */ /* 0x000fda0000704470 */
[----:B------:R-:W-:Y:S05]  /*0500*/  @P0 EXIT ;  /* 0x000000000000094d */ /* 0x000fea0003800000 */
[----:B------:R-:W2:Y:S01]  /*0510*/  S2R R3, SR_CTAID.Y ;  /* 0x0000000000037919 */ /* 0x000ea20000002600 */
[----:B------:R-:W3:Y:S01]  /*0520*/  LDCU UR6, c[0x0][0x360] ;  /* 0x00006c00ff0677ac */ /* 0x000ee20008000800 */
[----:B01----:R-:W-:Y:S01]  /*0530*/  IMAD R9, R18, R19, RZ ;  /* 0x0000001312097224 */ /* 0x003fe200078e02ff */
[----:B------:R-:W2:Y:S01]  /*0540*/  S2R R2, SR_CTAID.Z ;  /* 0x0000000000027919 */ /* 0x000ea20000002700 */
[----:B------:R-:W3:Y:S01]  /*0550*/  LDCU UR7, c[0x0][0x364] ;  /* 0x00006c80ff0777ac */ /* 0x000ee20008000800 */
[----:B------:R-:W-:Y:S02]  /*0560*/  IMAD.MOV.U32 R16, RZ, RZ, 0x1 ;  /* 0x00000001ff107424 */ /* 0x000fe400078e00ff */
[----:B------:R-:W-:Y:S01]  /*0570*/  IMAD.MOV.U32 R11, RZ, RZ, 0x1 ;  /* 0x00000001ff0b7424 */ /* 0x000fe200078e00ff */
[----:B------:R-:W0:Y:S02]  /*0580*/  LDCU UR5, c[0x0][0x368] ;  /* 0x00006d00ff0577ac */ /* 0x000e240008000800 */
[----:B----4-:R1:W-:Y:S01]  /*0590*/  STL.128 [R1+0x10], R16 ;  /* 0x0000101001007387 */ /* 0x0103e20000100c00 */
[----:B---3--:R-:W-:-:S02]  /*05a0*/  UIMAD UR4, UR6, UR7, URZ ;  /* 0x00000007060472a4 */ /* 0x008fc4000f8e02ff */
[----:B------:R-:W-:Y:S02]  /*05b0*/  IMAD R5, R0, UR7, R5 ;  /* 0x0000000700057c24 */ /* 0x000fe4000f8e0205 */
[----:B0-----:R-:W-:Y:S02]  /*05c0*/  UIMAD UR4, UR4, UR5, URZ ;  /* 0x00000005040472a4 */ /* 0x001fe4000f8e02ff */
[----:B------:R-:W-:-:S04]  /*05d0*/  IMAD R5, R5, UR6, R10 ;  /* 0x0000000605057c24 */ /* 0x000fc8000f8e020a */
[----:B------:R-:W-:Y:S02]  /*05e0*/  IMAD R0, R17, UR4, RZ ;  /* 0x0000000411007c24 */ /* 0x000fe4000f8e02ff */
[----:B--2---:R-:W-:Y:S02]  /*05f0*/  IMAD R2, R18, R2, R3 ;  /* 0x0000000212027224 */ /* 0x004fe400078e0203 */
[-C--:B------:R-:W-:Y:S02]  /*0600*/  IMAD R9, R9, R0.reuse, RZ ;  /* 0x0000000009097224 */ /* 0x080fe400078e02ff */
[----:B------:R-:W-:Y:S01]  /*0610*/  IMAD R2, R2, R0, UR4 ;  /* 0x0000000402027e24 */ /* 0x000fe2000f8e0200 */
[----:B------:R-:W-:Y:S01]  /*0620*/  MOV R0, 0x0 ;  /* 0x0000000000007802 */ /* 0x000fe20000000f00 */
[----:B------:R-:W0:Y:S03]  /*0630*/  LDCU.64 UR4, c[0x4][0x10] ;  /* 0x01000200ff0477ac */ /* 0x000e260008000a00 */
[----:B------:R-:W-:-:S02]  /*0640*/  IADD3 R8, PT, PT, R2, R5, RZ ;  /* 0x0000000502087210 */ /* 0x000fc40007ffe0ff */
[----:B------:R1:W2:Y:S03]  /*0650*/  LDC.64 R2, c[0x4][R0] ;  /* 0x0100000000027b82 */ /* 0x0002a60000000a00 */
[----:B------:R1:W-:Y:S01]  /*0660*/  STL.128 [R1], R8 ;  /* 0x0000000801007387 */ /* 0x0003e20000100c00 */
[----:B0-----:R-:W-:Y:S01]  /*0670*/  MOV R4, UR4 ;  /* 0x0000000400047c02 */ /* 0x001fe20008000f00 */
[----:B------:R-:W-:-:S07]  /*0680*/  IMAD.U32 R5, RZ, RZ, UR5 ;  /* 0x00000005ff057e24 */ /* 0x000fce000f8e00ff */
[----:B------:R-:W-:-:S07]  /*0690*/  LEPC R20, `(.L_x_14) ;  /* 0x000000001014794e */ /* 0x000fce0000000000 */
[----:B-12---:R-:W-:Y:S05]  /*06a0*/  CALL.ABS.NOINC R2 ;  /* 0x0000000002007343 */ /* 0x006fea0003c00000 */
.L_x_14:
[----:B------:R-:W-:Y:S05]  /*06b0*/  EXIT ;  /* 0x000000000000794d */ /* 0x000fea0003800000 */
.L_x_13:
[----:B------:R-:W-:Y:S01]  /*06c0*/  HFMA2 R14, -RZ, RZ, 0, 0 ;  /* 0x00000000ff0e7431 */ /* 0x000fe200000001ff */
[----:B------:R-:W-:Y:S01]  /*06d0*/  BSSY B0, `(.L_x_15) ;  /* 0x0000009000007945 */ /* 0x000fe20003800000 */
[----:B------:R-:W-:Y:S01]  /*06e0*/  IMAD.MOV.U32 R13, RZ, RZ, 0x0 ;  /* 0x00000000ff0d7424 */ /* 0x000fe200078e00ff */
[----:B------:R-:W-:-:S07]  /*06f0*/  MOV R15, 0xffffffff ;  /* 0xffffffff000f7802 */ /* 0x000fce0000000f00 */
[----:B01--4-:R-:W-:Y:S05]  /*0700*/  WARPSYNC.COLLECTIVE.ALL `(.L_x_16) ;  /* 0x0000000000147948 */ /* 0x013fea0003c00000 */
[----:B------:R-:W-:-:S04]  /*0710*/  SHF.L.U32 R13, R13, 0x10, RZ ;  /* 0x000000100d0d7819 */ /* 0x000fc800000006ff */
[----:B------:R-:W-:-:S05]  /*0720*/  LOP3.LUT R13, R13, 0xf, R14, 0xf8, !PT ;  /* 0x0000000f0d0d7812 */ /* 0x000fca00078ef80e */
[----:B------:R2:W-:Y:S02]  /*0730*/  BAR.SYNC.DEFER_BLOCKING R13, R13 ;  /* 0x0000000d0000731d */ /* 0x0005e40000010000 */
[----:B--2---:R-:W-:-:S04]  /*0740*/  SHF.R.U32 R13, R13, 0x10, RZ ;  /* 0x000000100d0d7819 */ /* 0x004fc800000016ff */
[----:B01--4-:R-:W-:Y:S05]  /*0750*/  ENDCOLLECTIVE ;  /* 0x000000000000791b */ /* 0x013fea0003800000 */
.L_x_16:
[----:B------:R-:W-:Y:S05]  /*0760*/  BSYNC B0 ;  /* 0x0000000000007941 */ /* 0x000fea0003800000 */
.L_x_15:
[----:B------:R-:W-:Y:S05]  /*0770*/  BRA `(.L_x_17) ;  /* 0xfffffffc00547947 */ /* 0x000fea000383ffff */
.L_x_18:
        /* <DEDUP_REMOVED lines=16> */
.L_x_22:


//--------------------- .text._Z17test_thread_blockv --------------------------
	.section	.text._Z17test_thread_blockv,"ax",@progbits
	.align	128
        .global         _Z17test_thread_blockv
        .type           _Z17test_thread_blockv,@function
        .size           _Z17test_thread_blockv,(.L_x_23 - _Z17test_thread_blockv)
        .other          _Z17test_thread_blockv,@"STO_CUDA_ENTRY STV_DEFAULT"
_Z17test_thread_blockv:
.text._Z17test_thread_blockv:
[----:B------:R-:W0:Y:S01]  /*0000*/  LDC R1, c[0x0][0x37c] ;  /* 0x0000df00ff017b82 */ /* 0x000e220000000800 */
[----:B------:R-:W1:Y:S01]  /*0010*/  S2R R0, SR_CTAID.X ;  /* 0x0000000000007919 */ /* 0x000e620000002500 */
[----:B------:R-:W2:Y:S01]  /*0020*/  LDCU UR4, c[0x0][0x2f8] ;  /* 0x00005f00ff0477ac */ /* 0x000ea20008000800 */
[----:B0-----:R-:W-:Y:S01]  /*0030*/  VIADD R1, R1, 0xffffffe0 ;  /* 0xffffffe001017836 */ /* 0x001fe20000000000 */
[----:B------:R-:W0:Y:S01]  /*0040*/  S2R R10, SR_TID.X ;  /* 0x00000000000a7919 */ /* 0x000e220000002100 */
[----:B------:R-:W3:Y:S03]  /*0050*/  LDCU UR5, c[0x0][0x2fc] ;  /* 0x00005f80ff0577ac */ /* 0x000ee60008000800 */
[----:B------:R-:W-:Y:S01]  /*0060*/  BAR.SYNC.DEFER_BLOCKING 0x0 ;  /* 0x0000000000007b1d */ /* 0x000fe20000010000 */
[----:B--2---:R-:W-:-:S04]  /*0070*/  IADD3 R6, P1, PT, R1, UR4, RZ ;  /* 0x0000000401067c10 */ /* 0x004fc8000ff3e0ff */
[----:B---3--:R-:W-:Y:S02]  /*0080*/  IADD3.X R7, PT, PT, RZ, UR5, RZ, P1, !PT ;  /* 0x00000005ff077c10 */ /* 0x008fe40008ffe4ff */
[----:B-1----:R-:W-:-:S04]  /*0090*/  ISETP.NE.AND P0, PT, R0, 0x1, PT ;  /* 0x000000010000780c */ /* 0x002fc80003f05270 */
[----:B0-----:R-:W-:-:S13]  /*00a0*/  ISETP.GT.U32.OR P0, PT, R10, 0x4, P0 ;  /* 0x000000040a00780c */ /* 0x001fda0000704470 */
[----:B------:R-:W-:Y:S05]  /*00b0*/  @P0 EXIT ;  /* 0x000000000000094d */ /* 0x000fea0003800000 */
[----:B------:R-:W0:Y:S01]  /*00c0*/  S2R R0, SR_TID.Y ;  /* 0x0000000000007919 */ /* 0x000e220000002200 */
[----:B------:R-:W1:Y:S01]  /*00d0*/  LDC R12, c[0x0][0x368] ;  /* 0x0000da00ff0c7b82 */ /* 0x000e620000000800 */
[----:B------:R-:W-:Y:S01]  /*00e0*/  IMAD.MOV.U32 R11, RZ, RZ, 0x1 ;  /* 0x00000001ff0b7424 */ /* 0x000fe200078e00ff */
[----:B------:R-:W2:Y:S01]  /*00f0*/  LDCU.64 UR4, c[0x4][0x8] ;  /* 0x01000100ff0477ac */ /* 0x000ea20008000a00 */
[----:B------:R-:W0:Y:S03]  /*0100*/  S2R R5, SR_TID.Z ;  /* 0x0000000000057919 */ /* 0x000e260000002300 */
[----:B------:R3:W-:Y:S02]  /*0110*/  STL.64 [R1+0x8], R10 ;  /* 0x0000080a01007387 */ /* 0x0007e40000100a00 */
[----:B------:R-:W0:Y:S08]  /*0120*/  LDC R15, c[0x0][0x364] ;  /* 0x0000d900ff0f7b82 */ /* 0x000e300000000800 */
[----:B------:R-:W4:Y:S01]  /*0130*/  LDC R14, c[0x0][0x360] ;  /* 0x0000d800ff0e7b82 */ /* 0x000f220000000800 */
[----:B--2---:R-:W-:Y:S01]  /*0140*/  MOV R4, UR4 ;  /* 0x0000000400047c02 */ /* 0x004fe20008000f00 */
[----:B-1----:R3:W-:Y:S01]  /*0150*/  STL [R1+0x18], R12 ;  /* 0x0000180c01007387 */ /* 0x0027e20000100800 */
[C---:B0-----:R-:W-:Y:S01]  /*0160*/  IMAD R5, R15.reuse, R5, R0 ;  /* 0x000000050f057224 */ /* 0x041fe200078e0200 */
[----:B------:R-:W-:Y:S01]  /*0170*/  MOV R0, 0x0 ;  /* 0x0000000000007802 */ /* 0x000fe20000000f00 */
[-C--:B----4-:R-:W-:Y:S01]  /*0180*/  IMAD R3, R15, R14.reuse, RZ ;  /* 0x0000000e0f037224 */ /* 0x090fe200078e02ff */
[----:B------:R3:W-:Y:S01]  /*0190*/  STL.64 [R1+0x10], R14 ;  /* 0x0000100e01007387 */ /* 0x0007e20000100a00 */
[----:B------:R-:W-:Y:S01]  /*01a0*/  IMAD R2, R5, R14, R10 ;  /* 0x0000000e05027224 */ /* 0x000fe200078e020a */
[----:B------:R3:W0:Y:S01]  /*01b0*/  LDC.64 R8, c[0x4][R0] ;  /* 0x0100000000087b82 */ /* 0x0006220000000a00 */
[----:B------:R-:W-:-:S02]  /*01c0*/  IMAD R3, R3, R12, RZ ;  /* 0x0000000c03037224 */ /* 0x000fc400078e02ff */
[----:B------:R-:W-:-:S03]  /*01d0*/  IMAD.U32 R5, RZ, RZ, UR5 ;  /* 0x00000005ff057e24 */ /* 0x000fc6000f8e00ff */
[----:B------:R3:W-:Y:S04]  /*01e0*/  STL.64 [R1], R2 ;  /* 0x0000000201007387 */ /* 0x0007e80000100a00 */
[----:B------:R-:W-:-:S07]  /*01f0*/  LEPC R20, `(.L_x_19) ;  /* 0x000000001014794e */ /* 0x000fce0000000000 */
[----:B0--3--:R-:W-:Y:S05]  /*0200*/  CALL.ABS.NOINC R8 ;  /* 0x0000000008007343 */ /* 0x009fea0003c00000 */
.L_x_19:
[----:B------:R-:W-:Y:S05]  /*0210*/  EXIT ;  /* 0x000000000000794d */ /* 0x000fea0003800000 */
.L_x_20:
        /* <DEDUP_REMOVED lines=14> */
.L_x_23:


//--------------------- .nv.global.init           --------------------------
	.section	.nv.global.init,"aw",@progbits
.nv.global.init:
	.type		$str,@object
	.size		$str,($str$1 - $str)
$str:
        /*0000*/ 	.byte	0x52, 0x61, 0x6e, 0x6b, 0x20, 0x25, 0x64, 0x2c, 0x20, 0x53, 0x69, 0x7a, 0x65, 0x20, 0x25, 0x64
        /*0010*/ 	.byte	0x2c, 0x20, 0x54, 0x49, 0x44, 0x2e, 0x78, 0x20, 0x3d, 0x20, 0x25, 0x64, 0x2c, 0x20, 0x42, 0x49
        /*0020*/ 	.byte	0x44, 0x2e, 0x78, 0x20, 0x3d, 0x20, 0x25, 0x64, 0x2c, 0x20, 0x64, 0x69, 0x6d, 0x3d, 0x28, 0x25
        /*0030*/ 	.byte	0x64, 0x2c, 0x20, 0x25, 0x64, 0x2c, 0x20, 0x25, 0x64, 0x29, 0x0a, 0x00
	.type		$str$1,@object
	.size		$str$1,($str$2 - $str$1)
$str$1:
        /*003c*/ 	.byte	0x52, 0x61, 0x6e, 0x6b, 0x20, 0x25, 0x64, 0x2c, 0x20, 0x53, 0x69, 0x7a, 0x65, 0x20, 0x25, 0x64
        /*004c*/ 	.byte	0x2c, 0x20, 0x54, 0x49, 0x44, 0x2e, 0x78, 0x20, 0x3d, 0x20, 0x25, 0x64, 0x2c, 0x20, 0x42, 0x49
        /*005c*/ 	.byte	0x44, 0x2e, 0x78, 0x20, 0x3d, 0x20, 0x25, 0x64, 0x2c, 0x20, 0x76, 0x61, 0x6c, 0x69, 0x64, 0x20
        /*006c*/ 	.byte	0x3d, 0x20, 0x25, 0x64, 0x2c, 0x20, 0x64, 0x69, 0x6d, 0x3d, 0x28, 0x25, 0x64, 0x2c, 0x20, 0x25
        /*007c*/ 	.byte	0x64, 0x2c, 0x20, 0x25, 0x64, 0x29, 0x0a, 0x00
	.type		$str$2,@object
	.size		$str$2,(.L_2 - $str$2)
$str$2:
        /*0084*/ 	.byte	0x74, 0x69, 0x64, 0x3d, 0x3c, 0x28, 0x25, 0x64, 0x2c, 0x20, 0x25, 0x64, 0x2c, 0x20, 0x25, 0x64
        /*0094*/ 	.byte	0x29, 0x2c, 0x20, 0x28, 0x25, 0x64, 0x2c, 0x20, 0x25, 0x64, 0x2c, 0x20, 0x25, 0x64, 0x29, 0x3e
        /*00a4*/ 	.byte	0x2c, 0x20, 0x74, 0x31, 0x36, 0x2e, 0x6d, 0x67, 0x72, 0x3d, 0x25, 0x64, 0x2c, 0x20, 0x74, 0x31
        /*00b4*/ 	.byte	0x36, 0x2e, 0x6d, 0x67, 0x73, 0x3d, 0x25, 0x64, 0x2c, 0x20, 0x74, 0x31, 0x36, 0x2e, 0x73, 0x69
        /*00c4*/ 	.byte	0x7a, 0x65, 0x3d, 0x25, 0x64, 0x2c, 0x20, 0x74, 0x31, 0x36, 0x2e, 0x72, 0x61, 0x6e, 0x6b, 0x3d
        /*00d4*/ 	.byte	0x25, 0x64, 0x0a, 0x00
.L_2:


//--------------------- .nv.shared.reserved.0     --------------------------
	.section	.nv.shared.reserved.0,"aw",@nobits
	.weak		__nv_reservedSMEM_offset_0_alias
	.size		__nv_reservedSMEM_offset_0_alias, 0, 64
	.other		__nv_reservedSMEM_offset_0_alias,@"STO_CUDA_RESERVED_SHARED STV_DEFAULT"
__nv_reservedSMEM_offset_0_alias:
	.zero		0
	.zero		64


//--------------------- .nv.constant0._Z17test_block_tilingv --------------------------
	.section	.nv.constant0._Z17test_block_tilingv,"a",@progbits
	.sectionflags	@""
	.align	4
.nv.constant0._Z17test_block_tilingv:
	.zero		896


//--------------------- .nv.constant0._Z9test_gridv --------------------------
	.section	.nv.constant0._Z9test_gridv,"a",@progbits
	.sectionflags	@""
	.align	4
.nv.constant0._Z9test_gridv:
	.zero		896


//--------------------- .nv.constant0._Z17test_thread_blockv --------------------------
	.section	.nv.constant0._Z17test_thread_blockv,"a",@progbits
	.sectionflags	@""
	.align	4
.nv.constant0._Z17test_thread_blockv:
	.zero		896


//--------------------- SYMBOLS --------------------------

	.type		.nv.reservedSmem.offset0,@object
	.size		.nv.reservedSmem.offset0,0x4
	.type		vprintf,@function
